	.headerflags	@"EF_CUDA_TEXMODE_UNIFIED EF_CUDA_64BIT_ADDRESS EF_CUDA_ACCELERATORS EF_CUDA_SM90 EF_CUDA_VIRTUAL_SM(EF_CUDA_SM90)"
	.elftype	@"ET_EXEC"


//--------------------- .nv.info                  --------------------------
	.section	.nv.info,"",@"SHT_CUDA_INFO"
	.align	4


	//----- nvinfo : EIATTR_REGCOUNT
	.align		4
        /*0000*/ 	.byte	0x04, 0x2f
        /*0002*/ 	.short	(.L_1 - .L_0)
	.align		4
.L_0:
        /*0004*/ 	.word	index@(triton_poi_fused_9)
        /*0008*/ 	.word	0x0000001e


	//----- nvinfo : EIATTR_MIN_STACK_SIZE
	.align		4
.L_1:
        /*000c*/ 	.byte	0x04, 0x12
        /*000e*/ 	.short	(.L_3 - .L_2)
	.align		4
.L_2:
        /*0010*/ 	.word	index@(triton_poi_fused_9)
        /*0014*/ 	.word	0x00000000


	//----- nvinfo : EIATTR_FRAME_SIZE
	.align		4
.L_3:
        /*0018*/ 	.byte	0x04, 0x11
        /*001a*/ 	.short	(.L_5 - .L_4)
	.align		4
.L_4:
        /*001c*/ 	.word	index@(triton_poi_fused_9)
        /*0020*/ 	.word	0x00000000


	//----- nvinfo : EIATTR_MIN_STACK_SIZE
	.align		4
.L_5:
        /*0024*/ 	.byte	0x04, 0x12
        /*0026*/ 	.short	(.L_7 - .L_6)
	.align		4
.L_6:
        /*0028*/ 	.word	index@(triton_poi_fused_9)
        /*002c*/ 	.word	0x00000000
.L_7:


//--------------------- .nv.info.triton_poi_fused_9 --------------------------
	.section	.nv.info.triton_poi_fused_9,"",@"SHT_CUDA_INFO"
	.sectionflags	@""
	.align	4


	//----- nvinfo : EIATTR_CUDA_API_VERSION
	.align		4
        /*0000*/ 	.byte	0x04, 0x37
        /*0002*/ 	.short	(.L_9 - .L_8)
.L_8:
        /*0004*/ 	.word	0x0000007c


	//----- nvinfo : EIATTR_KPARAM_INFO
	.align		4
.L_9:
        /*0008*/ 	.byte	0x04, 0x17
        /*000a*/ 	.short	(.L_11 - .L_10)
.L_10:
        /*000c*/ 	.word	0x00000000
        /*0010*/ 	.short	0x0003
        /*0012*/ 	.short	0x0014
        /*0014*/ 	.byte	0x00, 0xf0, 0x11, 0x00


	//----- nvinfo : EIATTR_KPARAM_INFO
	.align		4
.L_11:
        /*0018*/ 	.byte	0x04, 0x17
        /*001a*/ 	.short	(.L_13 - .L_12)
.L_12:
        /*001c*/ 	.word	0x00000000
        /*0020*/ 	.short	0x0002
        /*0022*/ 	.short	0x0010
        /*0024*/ 	.byte	0x00, 0xf0, 0x11, 0x00


	//----- nvinfo : EIATTR_KPARAM_INFO
	.align		4
.L_13:
        /*0028*/ 	.byte	0x04, 0x17
        /*002a*/ 	.short	(.L_15 - .L_14)
.L_14:
        /*002c*/ 	.word	0x00000000
        /*0030*/ 	.short	0x0001
        /*0032*/ 	.short	0x0008
        /*0034*/ 	.byte	0x00, 0xf4, 0x21, 0x00


	//----- nvinfo : EIATTR_KPARAM_INFO
	.align		4
.L_15:
        /*0038*/ 	.byte	0x04, 0x17
        /*003a*/ 	.short	(.L_17 - .L_16)
.L_16:
        /*003c*/ 	.word	0x00000000
        /*0040*/ 	.short	0x0000
        /*0042*/ 	.short	0x0000
        /*0044*/ 	.byte	0x00, 0xf4, 0x21, 0x00


	//----- nvinfo : EIATTR_SPARSE_MMA_MASK
	.align		4
.L_17:
        /*0048*/ 	.byte	0x03, 0x50
        /*004a*/ 	.short	0x0000


	//----- nvinfo : EIATTR_MAXREG_COUNT
	.align		4
        /*004c*/ 	.byte	0x03, 0x1b
        /*004e*/ 	.short	0x00ff


	//----- nvinfo : EIATTR_EXIT_INSTR_OFFSETS
	.align		4
        /*0050*/ 	.byte	0x04, 0x1c
        /*0052*/ 	.short	(.L_19 - .L_18)


	//   ....[0]....
.L_18:
        /*0054*/ 	.word	0x000006b0


	//   ....[1]....
        /*0058*/ 	.word	0x00000700


	//----- nvinfo : EIATTR_REQNTID
	.align		4
.L_19:
        /*005c*/ 	.byte	0x04, 0x10
        /*005e*/ 	.short	(.L_21 - .L_20)
.L_20:
        /*0060*/ 	.word	0x00000080
        /*0064*/ 	.word	0x00000001
        /*0068*/ 	.word	0x00000001


	//----- nvinfo : EIATTR_CBANK_PARAM_SIZE
	.align		4
.L_21:
        /*006c*/ 	.byte	0x03, 0x19
        /*006e*/ 	.short	0x0018


	//----- nvinfo : EIATTR_PARAM_CBANK
	.align		4
        /*0070*/ 	.byte	0x04, 0x0a
        /*0072*/ 	.short	(.L_23 - .L_22)
	.align		4
.L_22:
        /*0074*/ 	.word	index@(.nv.constant0.triton_poi_fused_9)
        /*0078*/ 	.short	0x0210
        /*007a*/ 	.short	0x0018


	//----- nvinfo : EIATTR_SW_WAR
	.align		4
.L_23:
        /*007c*/ 	.byte	0x04, 0x36
        /*007e*/ 	.short	(.L_25 - .L_24)
.L_24:
        /*0080*/ 	.word	0x00000008
.L_25:


//--------------------- .nv.callgraph             --------------------------
	.section	.nv.callgraph,"",@"SHT_CUDA_CALLGRAPH"
	.align	4
	.sectionentsize	8
	.align		4
        /*0000*/ 	.word	0x00000000
	.align		4
        /*0004*/ 	.word	0xffffffff
	.align		4
        /*0008*/ 	.word	0x00000000
	.align		4
        /*000c*/ 	.word	0xfffffffe
	.align		4
        /*0010*/ 	.word	0x00000000
	.align		4
        /*0014*/ 	.word	0xfffffffd
	.align		4
        /*0018*/ 	.word	0x00000000
	.align		4
        /*001c*/ 	.word	0xfffffffc


//--------------------- .text.triton_poi_fused_9  --------------------------
	.section	.text.triton_poi_fused_9,"ax",@progbits
	.sectionflags	@"SHF_BARRIERS=1"
	.align	128
        .global         triton_poi_fused_9
        .type           triton_poi_fused_9,@function
        .size           triton_poi_fused_9,(.L_x_1 - triton_poi_fused_9)
        .other          triton_poi_fused_9,@"STO_CUDA_ENTRY STV_DEFAULT"
triton_poi_fused_9:
.text.triton_poi_fused_9:
[----:B------:R-:W0:Y:S01]  /*0000*/  LDC R1, c[0x0][0x28] ;  /* 0x00000a00ff017b82 */ /* 0x000e220000000800 */
[----:B------:R-:W1:Y:S07]  /*0010*/  S2R R19, SR_CTAID.Z ;  /* 0x0000000000137919 */ /* 0x000e6e0000002700 */
[----:B------:R-:W1:Y:S01]  /*0020*/  S2UR UR4, SR_CTAID.Y ;  /* 0x00000000000479c3 */ /* 0x000e620000002600 */
[----:B------:R-:W-:Y:S01]  /*0030*/  IMAD.MOV.U32 R14, RZ, RZ, RZ ;  /* 0x000000ffff0e7224 */ /* 0x000fe200078e00ff */
[----:B------:R-:W-:Y:S01]  /*0040*/  ULDC.64 UR6, c[0x0][0x208] ;  /* 0x0000820000067ab9 */ /* 0x000fe20000000a00 */
[----:B------:R-:W2:Y:S01]  /*0050*/  S2R R15, SR_CTAID.X ;  /* 0x00000000000f7919 */ /* 0x000ea20000002500 */
[----:B------:R-:W3:Y:S04]  /*0060*/  S2R R18, SR_TID.X ;  /* 0x0000000000127919 */ /* 0x000ee80000002100 */
[----:B------:R-:W1:Y:S08]  /*0070*/  LDC R0, c[0x0][0x10] ;  /* 0x00000400ff007b82 */ /* 0x000e700000000800 */
[----:B------:R-:W4:Y:S01]  /*0080*/  LDC.64 R16, c[0x0][0x210] ;  /* 0x00008400ff107b82 */ /* 0x000f220000000a00 */
[----:B-1----:R-:W-:-:S02]  /*0090*/  IMAD R19, R19, R0, UR4 ;  /* 0x0000000413137e24 */ /* 0x002fc4000f8e0200 */
[----:B--2---:R-:W-:Y:S02]  /*00a0*/  IMAD.SHL.U32 R15, R15, 0x10, RZ ;  /* 0x000000100f0f7824 */ /* 0x004fe400078e00ff */
[----:B------:R-:W-:Y:S01]  /*00b0*/  IMAD.SHL.U32 R19, R19, 0x40, RZ ;  /* 0x0000004013137824 */ /* 0x000fe200078e00ff */
[----:B---3--:R-:W-:Y:S02]  /*00c0*/  SHF.R.U32.HI R0, RZ, 0x4, R18 ;  /* 0x00000004ff007819 */ /* 0x008fe40000011612 */
[----:B------:R-:W-:Y:S02]  /*00d0*/  LOP3.LUT R4, R15, 0xf, R18, 0xf8, !PT ;  /* 0x0000000f0f047812 */ /* 0x000fe400078ef812 */
[----:B------:R-:W-:Y:S02]  /*00e0*/  SGXT.U32 R0, R0, 0x3 ;  /* 0x000000030000781a */ /* 0x000fe40000000000 */
[----:B------:R-:W-:Y:S02]  /*00f0*/  ISETP.GE.AND P0, PT, R4, 0x9, PT ;  /* 0x000000090400780c */ /* 0x000fe40003f06270 */
[----:B------:R-:W-:-:S02]  /*0100*/  LOP3.LUT R3, R19, 0x8, R0, 0xfe, !PT ;  /* 0x0000000813037812 */ /* 0x000fc400078efe00 */
[----:B------:R-:W-:Y:S02]  /*0110*/  LOP3.LUT R2, R19, R0, RZ, 0xfc, !PT ;  /* 0x0000000013027212 */ /* 0x000fe400078efcff */
[C---:B------:R-:W-:Y:S01]  /*0120*/  ISETP.LT.AND P2, PT, R3.reuse, 0xc0000, !P0 ;  /* 0x000c00000300780c */ /* 0x040fe20004741270 */
[--C-:B------:R-:W-:Y:S01]  /*0130*/  IMAD R3, R3, 0x9, R4.reuse ;  /* 0x0000000903037824 */ /* 0x100fe200078e0204 */
[----:B------:R-:W-:Y:S01]  /*0140*/  LOP3.LUT R6, R19, 0x10, R0, 0xfe, !PT ;  /* 0x0000001013067812 */ /* 0x000fe200078efe00 */
[C---:B------:R-:W-:Y:S01]  /*0150*/  IMAD R5, R2.reuse, 0x9, R4 ;  /* 0x0000000902057824 */ /* 0x040fe200078e0204 */
[----:B------:R-:W-:Y:S02]  /*0160*/  LOP3.LUT R7, R19, 0x18, R0, 0xfe, !PT ;  /* 0x0000001813077812 */ /* 0x000fe400078efe00 */
[----:B------:R-:W-:Y:S01]  /*0170*/  ISETP.LT.AND P1, PT, R2, 0xc0000, !P0 ;  /* 0x000c00000200780c */ /* 0x000fe20004721270 */
[----:B----4-:R-:W-:Y:S01]  /*0180*/  IMAD.WIDE R2, R3, 0x4, R16 ;  /* 0x0000000403027825 */ /* 0x010fe200078e0210 */
[----:B------:R-:W-:-:S02]  /*0190*/  ISETP.LT.AND P6, PT, R6, 0xc0000, !P0 ;  /* 0x000c00000600780c */ /* 0x000fc400047c1270 */
[----:B------:R-:W-:Y:S02]  /*01a0*/  LOP3.LUT R8, R19, 0x20, R0, 0xfe, !PT ;  /* 0x0000002013087812 */ /* 0x000fe400078efe00 */
[----:B------:R-:W-:Y:S01]  /*01b0*/  ISETP.LT.AND P5, PT, R7, 0xc0000, !P0 ;  /* 0x000c00000700780c */ /* 0x000fe200047a1270 */
[----:B------:R1:W2:Y:S01]  /*01c0*/  @P2 LDG.E.EL R14, desc[UR6][R2.64] ;  /* 0x00000006020e2981 */ /* 0x0002a2000c2e1900 */
[----:B------:R-:W-:Y:S02]  /*01d0*/  LOP3.LUT R4, R19, 0x28, R0, 0xfe, !PT ;  /* 0x0000002813047812 */ /* 0x000fe400078efe00 */
[----:B------:R-:W-:Y:S02]  /*01e0*/  LOP3.LUT R6, R19, 0x30, R0, 0xfe, !PT ;  /* 0x0000003013067812 */ /* 0x000fe400078efe00 */
[----:B------:R-:W-:Y:S02]  /*01f0*/  LOP3.LUT R7, R19, 0x38, R0, 0xfe, !PT ;  /* 0x0000003813077812 */ /* 0x000fe400078efe00 */
[----:B------:R-:W-:-:S02]  /*0200*/  ISETP.LT.AND P4, PT, R8, 0xc0000, !P0 ;  /* 0x000c00000800780c */ /* 0x000fc40004781270 */
[----:B------:R-:W-:Y:S02]  /*0210*/  ISETP.LT.AND P3, PT, R4, 0xc0000, !P0 ;  /* 0x000c00000400780c */ /* 0x000fe40004761270 */
[----:B------:R-:W-:Y:S02]  /*0220*/  ISETP.LT.AND P2, PT, R6, 0xc0000, !P0 ;  /* 0x000c00000600780c */ /* 0x000fe40004741270 */
[----:B------:R-:W-:Y:S01]  /*0230*/  ISETP.LT.AND P0, PT, R7, 0xc0000, !P0 ;  /* 0x000c00000700780c */ /* 0x000fe20004701270 */
[C---:B------:R-:W-:Y:S02]  /*0240*/  VIADD R7, R5.reuse, 0x90 ;  /* 0x0000009005077836 */ /* 0x040fe40000000000 */
[C---:B------:R-:W-:Y:S02]  /*0250*/  VIADD R9, R5.reuse, 0xd8 ;  /* 0x000000d805097836 */ /* 0x040fe40000000000 */
[C---:B------:R-:W-:Y:S02]  /*0260*/  VIADD R11, R5.reuse, 0x120 ;  /* 0x00000120050b7836 */ /* 0x040fe40000000000 */
[----:B------:R-:W-:-:S02]  /*0270*/  VIADD R13, R5, 0x168 ;  /* 0x00000168050d7836 */ /* 0x000fc40000000000 */
[C---:B------:R-:W-:Y:S02]  /*0280*/  VIADD R23, R5.reuse, 0x1b0 ;  /* 0x000001b005177836 */ /* 0x040fe40000000000 */
[C---:B------:R-:W-:Y:S02]  /*0290*/  VIADD R25, R5.reuse, 0x1f8 ;  /* 0x000001f805197836 */ /* 0x040fe40000000000 */
[----:B-1----:R-:W-:-:S04]  /*02a0*/  IMAD.WIDE R2, R5, 0x4, R16 ;  /* 0x0000000405027825 */ /* 0x002fc800078e0210 */
[----:B------:R-:W-:-:S04]  /*02b0*/  IMAD.WIDE R4, R7, 0x4, R16 ;  /* 0x0000000407047825 */ /* 0x000fc800078e0210 */
[----:B------:R-:W-:-:S04]  /*02c0*/  IMAD.WIDE R6, R9, 0x4, R16 ;  /* 0x0000000409067825 */ /* 0x000fc800078e0210 */
[----:B------:R-:W-:Y:S01]  /*02d0*/  IMAD.WIDE R8, R11, 0x4, R16 ;  /* 0x000000040b087825 */ /* 0x000fe200078e0210 */
[----:B------:R-:W-:-:S03]  /*02e0*/  CS2R R20, SRZ ;  /* 0x0000000000147805 */ /* 0x000fc6000001ff00 */
[----:B------:R-:W-:-:S03]  /*02f0*/  IMAD.WIDE R10, R13, 0x4, R16 ;  /* 0x000000040d0a7825 */ /* 0x000fc600078e0210 */
[----:B------:R1:W3:Y:S01]  /*0300*/  @P6 LDG.E.EL R20, desc[UR6][R4.64] ;  /* 0x0000000604146981 */ /* 0x0002e2000c2e1900 */
[--C-:B------:R-:W-:Y:S01]  /*0310*/  IMAD.WIDE R12, R23, 0x4, R16.reuse ;  /* 0x00000004170c7825 */ /* 0x100fe200078e0210 */
[----:B------:R-:W-:Y:S02]  /*0320*/  CS2R R22, SRZ ;  /* 0x0000000000167805 */ /* 0x000fe4000001ff00 */
[----:B------:R-:W4:Y:S01]  /*0330*/  @P5 LDG.E.EL R21, desc[UR6][R6.64] ;  /* 0x0000000606155981 */ /* 0x000f22000c2e1900 */
[----:B------:R-:W-:Y:S01]  /*0340*/  IMAD.WIDE R16, R25, 0x4, R16 ;  /* 0x0000000419107825 */ /* 0x000fe200078e0210 */
[----:B------:R-:W-:Y:S02]  /*0350*/  CS2R R24, SRZ ;  /* 0x0000000000187805 */ /* 0x000fe4000001ff00 */
[----:B------:R-:W5:Y:S01]  /*0360*/  @P4 LDG.E.EL R22, desc[UR6][R8.64] ;  /* 0x0000000608164981 */ /* 0x000f62000c2e1900 */
[----:B------:R-:W-:-:S03]  /*0370*/  IMAD.MOV.U32 R26, RZ, RZ, RZ ;  /* 0x000000ffff1a7224 */ /* 0x000fc600078e00ff */
[----:B------:R-:W5:Y:S04]  /*0380*/  @P3 LDG.E.EL R24, desc[UR6][R10.64] ;  /* 0x000000060a183981 */ /* 0x000f68000c2e1900 */
[----:B------:R1:W5:Y:S04]  /*0390*/  @P2 LDG.E.EL R23, desc[UR6][R12.64] ;  /* 0x000000060c172981 */ /* 0x000368000c2e1900 */
[----:B------:R1:W5:Y:S04]  /*03a0*/  @P1 LDG.E.EL R25, desc[UR6][R2.64] ;  /* 0x0000000602191981 */ /* 0x000368000c2e1900 */
[----:B------:R-:W5:Y:S01]  /*03b0*/  @P0 LDG.E.EL R26, desc[UR6][R16.64] ;  /* 0x00000006101a0981 */ /* 0x000f62000c2e1900 */
[----:B------:R-:W1:Y:S01]  /*03c0*/  S2R R27, SR_TID.X ;  /* 0x00000000001b7919 */ /* 0x000e620000002100 */
[----:B------:R-:W1:Y:S01]  /*03d0*/  S2UR UR5, SR_CgaCtaId ;  /* 0x00000000000579c3 */ /* 0x000e620000008800 */
[----:B------:R-:W-:-:S02]  /*03e0*/  UMOV UR4, 0x400 ;  /* 0x0000040000047882 */ /* 0x000fc40000000000 */
[----:B01----:R-:W-:Y:S01]  /*03f0*/  UPRMT UR4, UR5, 0x654, UR4 ;  /* 0x0000065405047896 */ /* 0x003fe20008000004 */
[----:B------:R-:W-:Y:S01]  /*0400*/  IMAD.SHL.U32 R4, R27, 0x40, RZ ;  /* 0x000000401b047824 */ /* 0x000fe200078e00ff */
[----:B------:R-:W-:-:S04]  /*0410*/  SHF.R.U32.HI R5, RZ, 0x4, R27 ;  /* 0x00000004ff057819 */ /* 0x000fc8000001161b */
[----:B------:R-:W-:Y:S02]  /*0420*/  SGXT.U32 R5, R5, 0x3 ;  /* 0x000000030505781a */ /* 0x000fe40000000000 */
[----:B------:R-:W-:-:S04]  /*0430*/  LOP3.LUT R4, R4, 0x3c0, RZ, 0xc0, !PT ;  /* 0x000003c004047812 */ /* 0x000fc800078ec0ff */
[C---:B------:R-:W-:Y:S02]  /*0440*/  LOP3.LUT R5, R4.reuse, R5, RZ, 0xfc, !PT ;  /* 0x0000000504057212 */ /* 0x040fe400078efcff */
[----:B------:R-:W-:-:S05]  /*0450*/  LEA.HI R4, R4, UR4, RZ, 0x1e ;  /* 0x0000000404047c11 */ /* 0x000fca000f8ff0ff */
[----:B------:R-:W-:Y:S01]  /*0460*/  IMAD R13, R5, 0x4, R4 ;  /* 0x00000004050d7824 */ /* 0x000fe200078e0204 */
[C---:B------:R-:W-:Y:S01]  /*0470*/  LOP3.LUT R2, R27.reuse, 0x70, RZ, 0xc0, !PT ;  /* 0x000000701b027812 */ /* 0x040fe200078ec0ff */
[----:B------:R-:W-:-:S04]  /*0480*/  IMAD.SHL.U32 R8, R27, 0x4, RZ ;  /* 0x000000041b087824 */ /* 0x000fc800078e00ff */
[----:B------:R-:W-:Y:S01]  /*0490*/  VIADD R3, R2, UR4 ;  /* 0x0000000402037c36 */ /* 0x000fe20008000000 */
[----:B------:R-:W-:-:S05]  /*04a0*/  LOP3.LUT R8, R8, 0x1fc, RZ, 0xc0, !PT ;  /* 0x000001fc08087812 */ /* 0x000fca00078ec0ff */
[----:B------:R-:W-:Y:S02]  /*04b0*/  IMAD R4, R8, 0x4, R3 ;  /* 0x0000000408047824 */ /* 0x000fe400078e0203 */
[----:B------:R-:W-:Y:S01]  /*04c0*/  IMAD.SHL.U32 R18, R18, 0x4, RZ ;  /* 0x0000000412127824 */ /* 0x000fe200078e00ff */
[----:B------:R-:W0:Y:S04]  /*04d0*/  LDC.64 R2, c[0x0][0x218] ;  /* 0x00008600ff027b82 */ /* 0x000e280000000a00 */
[----:B------:R-:W-:-:S05]  /*04e0*/  LOP3.LUT R18, R19, 0x3c, R18, 0xf8, !PT ;  /* 0x0000003c13127812 */ /* 0x000fca00078ef812 */
[----:B------:R-:W-:-:S05]  /*04f0*/  IMAD.HI R9, R18, 0x2aaaaaab, RZ ;  /* 0x2aaaaaab12097827 */ /* 0x000fca00078e02ff */
[----:B------:R-:W-:-:S04]  /*0500*/  SHF.R.U32.HI R10, RZ, 0x1f, R9 ;  /* 0x0000001fff0a7819 */ /* 0x000fc80000011609 */
[----:B------:R-:W-:Y:S02]  /*0510*/  LEA.HI.SX32 R11, R9, R10, 0x19 ;  /* 0x0000000a090b7211 */ /* 0x000fe400078fcaff */
[----:B------:R-:W-:Y:S02]  /*0520*/  LOP3.LUT R10, R8, 0x200, RZ, 0xfc, !PT ;  /* 0x00000200080a7812 */ /* 0x000fe400078efcff */
[----:B------:R-:W-:Y:S01]  /*0530*/  ISETP.GE.AND P0, PT, R18, 0xc0000, PT ;  /* 0x000c00001200780c */ /* 0x000fe20003f06270 */
[----:B------:R-:W-:Y:S01]  /*0540*/  IMAD R18, R11, -0x300, R18 ;  /* 0xfffffd000b127824 */ /* 0x000fe200078e0212 */
[----:B------:R-:W-:Y:S02]  /*0550*/  LOP3.LUT R9, R15, R0, RZ, 0xfc, !PT ;  /* 0x000000000f097212 */ /* 0x000fe400078efcff */
[----:B------:R-:W-:Y:S02]  /*0560*/  LOP3.LUT R0, R15, 0x8, R0, 0xfe, !PT ;  /* 0x000000080f007812 */ /* 0x000fe400078efe00 */
[----:B------:R-:W-:Y:S01]  /*0570*/  SHF.R.U32.HI R10, RZ, 0x2, R10 ;  /* 0x00000002ff0a7819 */ /* 0x000fe2000001160a */
[----:B------:R-:W-:Y:S01]  /*0580*/  IMAD R18, R11, 0x1b00, R18 ;  /* 0x00001b000b127824 */ /* 0x000fe200078e0212 */
[----:B------:R-:W-:-:S02]  /*0590*/  ISETP.LT.AND P1, PT, R9, 0x9, !P0 ;  /* 0x000000090900780c */ /* 0x000fc40004721270 */
[----:B------:R-:W-:Y:S02]  /*05a0*/  ISETP.LT.AND P0, PT, R0, 0x9, !P0 ;  /* 0x000000090000780c */ /* 0x000fe40004701270 */
[----:B------:R-:W-:Y:S01]  /*05b0*/  LOP3.LUT R10, R10, 0xf0, RZ, 0xc0, !PT ;  /* 0x000000f00a0a7812 */ /* 0x000fe200078ec0ff */
[----:B------:R-:W-:-:S04]  /*05c0*/  IMAD R11, R9, 0x300, R18 ;  /* 0x00000300090b7824 */ /* 0x000fc800078e0212 */
[----:B------:R-:W-:Y:S02]  /*05d0*/  VIADD R9, R10, UR4 ;  /* 0x000000040a097c36 */ /* 0x000fe40008000000 */
[----:B0-----:R-:W-:-:S04]  /*05e0*/  IMAD.WIDE R10, R11, 0x4, R2 ;  /* 0x000000040b0a7825 */ /* 0x001fc800078e0202 */
[----:B------:R-:W-:Y:S01]  /*05f0*/  IMAD R9, R8, 0x4, R9 ;  /* 0x0000000408097824 */ /* 0x000fe200078e0209 */
[----:B--2---:R-:W-:Y:S04]  /*0600*/  STS [R13+0x20], R14 ;  /* 0x0000200e0d007388 */ /* 0x004fe80000000800 */
[----:B---3--:R-:W-:Y:S04]  /*0610*/  STS [R13+0x40], R20 ;  /* 0x000040140d007388 */ /* 0x008fe80000000800 */
[----:B----4-:R-:W-:Y:S04]  /*0620*/  STS [R13+0x60], R21 ;  /* 0x000060150d007388 */ /* 0x010fe80000000800 */
[----:B-----5:R-:W-:Y:S04]  /*0630*/  STS [R13+0x80], R22 ;  /* 0x000080160d007388 */ /* 0x020fe80000000800 */
[----:B------:R-:W-:Y:S04]  /*0640*/  STS [R13+0xa0], R24 ;  /* 0x0000a0180d007388 */ /* 0x000fe80000000800 */
[----:B------:R-:W-:Y:S04]  /*0650*/  STS [R13+0xc0], R23 ;  /* 0x0000c0170d007388 */ /* 0x000fe80000000800 */
[----:B------:R-:W-:Y:S04]  /*0660*/  STS [R13], R25 ;  /* 0x000000190d007388 */ /* 0x000fe80000000800 */
[----:B------:R-:W-:Y:S01]  /*0670*/  STS [R13+0xe0], R26 ;  /* 0x0000e01a0d007388 */ /* 0x000fe20000000800 */
[----:B------:R-:W-:Y:S06]  /*0680*/  BAR.SYNC.DEFER_BLOCKING 0x0 ;  /* 0x0000000000007b1d */ /* 0x000fec0000010000 */
[----:B------:R-:W0:Y:S04]  /*0690*/  LDS.128 R4, [R4] ;  /* 0x0000000004047984 */ /* 0x000e280000000c00 */
[----:B0-----:R0:W-:Y:S02]  /*06a0*/  @P1 STG.E.128 desc[UR6][R10.64], R4 ;  /* 0x000000040a001986 */ /* 0x0011e4000c101d06 */
[----:B0-----:R-:W-:Y:S05]  /*06b0*/  @!P0 EXIT ;  /* 0x000000000000894d */ /* 0x001fea0003800000 */
[----:B0-----:R-:W0:Y:S01]  /*06c0*/  LDS.128 R8, [R9+0x800] ;  /* 0x0008000009087984 */ /* 0x001e220000000c00 */
[----:B------:R-:W-:-:S04]  /*06d0*/  IMAD R5, R0, 0x300, R18 ;  /* 0x0000030000057824 */ /* 0x000fc800078e0212 */
[----:B------:R-:W-:-:S05]  /*06e0*/  IMAD.WIDE R2, R5, 0x4, R2 ;  /* 0x0000000405027825 */ /* 0x000fca00078e0202 */
[----:B0-----:R-:W-:Y:S01]  /*06f0*/  STG.E.128 desc[UR6][R2.64], R8 ;  /* 0x0000000802007986 */ /* 0x001fe2000c101d06 */
[----:B------:R-:W-:Y:S05]  /*0700*/  EXIT ;  /* 0x000000000000794d */ /* 0x000fea0003800000 */
.L_x_0:
[----:B------:R-:W-:-:S00]  /*0710*/  BRA `(.L_x_0) ;  /* 0xfffffffc00fc7947 */ /* 0x000fc0000383ffff */
[----:B------:R-:W-:-:S00]  /*0720*/  NOP ;  /* 0x0000000000007918 */ /* 0x000fc00000000000 */
        /* <DEDUP_REMOVED lines=13> */
.L_x_1:


//--------------------- .nv.shared.triton_poi_fused_9 --------------------------
	.section	.nv.shared.triton_poi_fused_9,"aw",@nobits
	.sectionflags	@""
	.align	16
	.zero		1024


//--------------------- .nv.constant0.triton_poi_fused_9 --------------------------
	.section	.nv.constant0.triton_poi_fused_9,"a",@progbits
	.sectionflags	@""
	.align	4
.nv.constant0.triton_poi_fused_9:
	.zero		552
